	.headerflags	@"EF_CUDA_TEXMODE_UNIFIED EF_CUDA_64BIT_ADDRESS EF_CUDA_ACCELERATORS EF_CUDA_SM90 EF_CUDA_VIRTUAL_SM(EF_CUDA_SM90)"
	.elftype	@"ET_EXEC"


//--------------------- .nv.info                  --------------------------
	.section	.nv.info,"",@"SHT_CUDA_INFO"
	.align	4


	//----- nvinfo : EIATTR_REGCOUNT
	.align		4
        /*0000*/ 	.byte	0x04, 0x2f
        /*0002*/ 	.short	(.L_1 - .L_0)
	.align		4
.L_0:
        /*0004*/ 	.word	index@(triton_poi_fused_cat_23)
        /*0008*/ 	.word	0x00000020


	//----- nvinfo : EIATTR_MIN_STACK_SIZE
	.align		4
.L_1:
        /*000c*/ 	.byte	0x04, 0x12
        /*000e*/ 	.short	(.L_3 - .L_2)
	.align		4
.L_2:
        /*0010*/ 	.word	index@(triton_poi_fused_cat_23)
        /*0014*/ 	.word	0x00000000


	//----- nvinfo : EIATTR_FRAME_SIZE
	.align		4
.L_3:
        /*0018*/ 	.byte	0x04, 0x11
        /*001a*/ 	.short	(.L_5 - .L_4)
	.align		4
.L_4:
        /*001c*/ 	.word	index@(triton_poi_fused_cat_23)
        /*0020*/ 	.word	0x00000000


	//----- nvinfo : EIATTR_MIN_STACK_SIZE
	.align		4
.L_5:
        /*0024*/ 	.byte	0x04, 0x12
        /*0026*/ 	.short	(.L_7 - .L_6)
	.align		4
.L_6:
        /*0028*/ 	.word	index@(triton_poi_fused_cat_23)
        /*002c*/ 	.word	0x00000000
.L_7:


//--------------------- .nv.info.triton_poi_fused_cat_23 --------------------------
	.section	.nv.info.triton_poi_fused_cat_23,"",@"SHT_CUDA_INFO"
	.sectionflags	@""
	.align	4


	//----- nvinfo : EIATTR_CUDA_API_VERSION
	.align		4
        /*0000*/ 	.byte	0x04, 0x37
        /*0002*/ 	.short	(.L_9 - .L_8)
.L_8:
        /*0004*/ 	.word	0x0000007c


	//----- nvinfo : EIATTR_KPARAM_INFO
	.align		4
.L_9:
        /*0008*/ 	.byte	0x04, 0x17
        /*000a*/ 	.short	(.L_11 - .L_10)
.L_10:
        /*000c*/ 	.word	0x00000000
        /*0010*/ 	.short	0x0005
        /*0012*/ 	.short	0x0028
        /*0014*/ 	.byte	0x00, 0xf0, 0x11, 0x00


	//----- nvinfo : EIATTR_KPARAM_INFO
	.align		4
.L_11:
        /*0018*/ 	.byte	0x04, 0x17
        /*001a*/ 	.short	(.L_13 - .L_12)
.L_12:
        /*001c*/ 	.word	0x00000000
        /*0020*/ 	.short	0x0004
        /*0022*/ 	.short	0x0020
        /*0024*/ 	.byte	0x00, 0xf4, 0x21, 0x00


	//----- nvinfo : EIATTR_KPARAM_INFO
	.align		4
.L_13:
        /*0028*/ 	.byte	0x04, 0x17
        /*002a*/ 	.short	(.L_15 - .L_14)
.L_14:
        /*002c*/ 	.word	0x00000000
        /*0030*/ 	.short	0x0003
        /*0032*/ 	.short	0x0018
        /*0034*/ 	.byte	0x00, 0xf4, 0x21, 0x00


	//----- nvinfo : EIATTR_KPARAM_INFO
	.align		4
.L_15:
        /*0038*/ 	.byte	0x04, 0x17
        /*003a*/ 	.short	(.L_17 - .L_16)
.L_16:
        /*003c*/ 	.word	0x00000000
        /*0040*/ 	.short	0x0002
        /*0042*/ 	.short	0x0010
        /*0044*/ 	.byte	0x00, 0xf4, 0x21, 0x00


	//----- nvinfo : EIATTR_KPARAM_INFO
	.align		4
.L_17:
        /*0048*/ 	.byte	0x04, 0x17
        /*004a*/ 	.short	(.L_19 - .L_18)
.L_18:
        /*004c*/ 	.word	0x00000000
        /*0050*/ 	.short	0x0001
        /*0052*/ 	.short	0x0008
        /*0054*/ 	.byte	0x00, 0xf4, 0x21, 0x00


	//----- nvinfo : EIATTR_KPARAM_INFO
	.align		4
.L_19:
        /*0058*/ 	.byte	0x04, 0x17
        /*005a*/ 	.short	(.L_21 - .L_20)
.L_20:
        /*005c*/ 	.word	0x00000000
        /*0060*/ 	.short	0x0000
        /*0062*/ 	.short	0x0000
        /*0064*/ 	.byte	0x00, 0xf4, 0x21, 0x00


	//----- nvinfo : EIATTR_SPARSE_MMA_MASK
	.align		4
.L_21:
        /*0068*/ 	.byte	0x03, 0x50
        /*006a*/ 	.short	0x0000


	//----- nvinfo : EIATTR_MAXREG_COUNT
	.align		4
        /*006c*/ 	.byte	0x03, 0x1b
        /*006e*/ 	.short	0x00ff


	//----- nvinfo : EIATTR_EXIT_INSTR_OFFSETS
	.align		4
        /*0070*/ 	.byte	0x04, 0x1c
        /*0072*/ 	.short	(.L_23 - .L_22)


	//   ....[0]....
.L_22:
        /*0074*/ 	.word	0x00000ac0


	//----- nvinfo : EIATTR_REQNTID
	.align		4
.L_23:
        /*0078*/ 	.byte	0x04, 0x10
        /*007a*/ 	.short	(.L_25 - .L_24)
.L_24:
        /*007c*/ 	.word	0x00000080
        /*0080*/ 	.word	0x00000001
        /*0084*/ 	.word	0x00000001


	//----- nvinfo : EIATTR_CBANK_PARAM_SIZE
	.align		4
.L_25:
        /*0088*/ 	.byte	0x03, 0x19
        /*008a*/ 	.short	0x002c


	//----- nvinfo : EIATTR_PARAM_CBANK
	.align		4
        /*008c*/ 	.byte	0x04, 0x0a
        /*008e*/ 	.short	(.L_27 - .L_26)
	.align		4
.L_26:
        /*0090*/ 	.word	index@(.nv.constant0.triton_poi_fused_cat_23)
        /*0094*/ 	.short	0x0210
        /*0096*/ 	.short	0x002c


	//----- nvinfo : EIATTR_SW_WAR
	.align		4
.L_27:
        /*0098*/ 	.byte	0x04, 0x36
        /*009a*/ 	.short	(.L_29 - .L_28)
.L_28:
        /*009c*/ 	.word	0x00000008
.L_29:


//--------------------- .nv.callgraph             --------------------------
	.section	.nv.callgraph,"",@"SHT_CUDA_CALLGRAPH"
	.align	4
	.sectionentsize	8
	.align		4
        /*0000*/ 	.word	0x00000000
	.align		4
        /*0004*/ 	.word	0xffffffff
	.align		4
        /*0008*/ 	.word	0x00000000
	.align		4
        /*000c*/ 	.word	0xfffffffe
	.align		4
        /*0010*/ 	.word	0x00000000
	.align		4
        /*0014*/ 	.word	0xfffffffd
	.align		4
        /*0018*/ 	.word	0x00000000
	.align		4
        /*001c*/ 	.word	0xfffffffc


//--------------------- .text.triton_poi_fused_cat_23 --------------------------
	.section	.text.triton_poi_fused_cat_23,"ax",@progbits
	.sectionflags	@"SHF_BARRIERS=1"
	.align	128
        .global         triton_poi_fused_cat_23
        .type           triton_poi_fused_cat_23,@function
        .size           triton_poi_fused_cat_23,(.L_x_1 - triton_poi_fused_cat_23)
        .other          triton_poi_fused_cat_23,@"STO_CUDA_ENTRY STV_DEFAULT"
triton_poi_fused_cat_23:
.text.triton_poi_fused_cat_23:
[----:B------:R-:W-:Y:S01]  /*0000*/  LDC R1, c[0x0][0x28] ;  /* 0x00000a00ff017b82 */ /* 0x000fe20000000800 */
[----:B------:R-:W1:Y:S07]  /*0010*/  S2R R2, SR_TID.X ;  /* 0x0000000000027919 */ /* 0x000e6e0000002100 */
[----:B------:R-:W2:Y:S01]  /*0020*/  LDC.64 R16, c[0x0][0x218] ;  /* 0x00008600ff107b82 */ /* 0x000ea20000000a00 */
[----:B------:R-:W-:Y:S01]  /*0030*/  ULDC.64 UR4, c[0x0][0x210] ;  /* 0x0000840000047ab9 */ /* 0x000fe20000000a00 */
[----:B------:R-:W-:Y:S01]  /*0040*/  IMAD.MOV.U32 R8, RZ, RZ, RZ ;  /* 0x000000ffff087224 */ /* 0x000fe200078e00ff */
[----:B------:R-:W3:Y:S01]  /*0050*/  S2R R9, SR_CTAID.X ;  /* 0x0000000000097919 */ /* 0x000ee20000002500 */
[----:B------:R-:W-:Y:S01]  /*0060*/  CS2R R6, SRZ ;  /* 0x0000000000067805 */ /* 0x000fe2000001ff00 */
[----:B------:R-:W-:-:S03]  /*0070*/  ULDC.64 UR6, c[0x0][0x208] ;  /* 0x0000820000067ab9 */ /* 0x000fc60000000a00 */
[----:B------:R-:W4:Y:S01]  /*0080*/  LDC.64 R10, c[0x0][0x220] ;  /* 0x00008800ff0a7b82 */ /* 0x000f220000000a00 */
[----:B-1----:R-:W-:Y:S02]  /*0090*/  IMAD.SHL.U32 R3, R2, 0x8, RZ ;  /* 0x0000000802037824 */ /* 0x002fe400078e00ff */
[----:B---3--:R-:W-:-:S03]  /*00a0*/  IMAD.SHL.U32 R0, R9, 0x400, RZ ;  /* 0x0000040009007824 */ /* 0x008fc600078e00ff */
[----:B------:R-:W-:-:S04]  /*00b0*/  LOP3.LUT R3, R3, 0x3f8, RZ, 0xc0, !PT ;  /* 0x000003f803037812 */ /* 0x000fc800078ec0ff */
[----:B------:R-:W-:-:S04]  /*00c0*/  LOP3.LUT R18, R0, R3, RZ, 0xfc, !PT ;  /* 0x0000000300127212 */ /* 0x000fc800078efcff */
[----:B------:R-:W-:-:S04]  /*00d0*/  SHF.R.S32.HI R5, RZ, 0x1f, R18 ;  /* 0x0000001fff057819 */ /* 0x000fc80000011412 */
[CC--:B------:R-:W-:Y:S02]  /*00e0*/  LEA.HI R4, R5.reuse, R18.reuse, RZ, 0x6 ;  /* 0x0000001205047211 */ /* 0x0c0fe400078f30ff */
[----:B------:R-:W-:Y:S02]  /*00f0*/  LEA.HI R5, R5, R18, RZ, 0xf ;  /* 0x0000001205057211 */ /* 0x000fe400078f78ff */
[--C-:B------:R-:W-:Y:S02]  /*0100*/  SHF.R.S32.HI R19, RZ, 0x6, R4.reuse ;  /* 0x00000006ff137819 */ /* 0x100fe40000011404 */
[----:B------:R-:W-:Y:S02]  /*0110*/  SHF.R.S32.HI R4, RZ, 0x1f, R4 ;  /* 0x0000001fff047819 */ /* 0x000fe40000011404 */
[----:B------:R-:W-:Y:S02]  /*0120*/  SHF.R.S32.HI R21, RZ, 0xf, R5 ;  /* 0x0000000fff157819 */ /* 0x000fe40000011405 */
[----:B------:R-:W-:-:S02]  /*0130*/  LEA.HI R4, R4, R19, RZ, 0x9 ;  /* 0x0000001304047211 */ /* 0x000fc400078f48ff */
[----:B------:R-:W-:Y:S01]  /*0140*/  LOP3.LUT R5, R5, 0xffff8000, RZ, 0xc0, !PT ;  /* 0xffff800005057812 */ /* 0x000fe200078ec0ff */
[----:B------:R-:W-:Y:S01]  /*0150*/  IMAD.SHL.U32 R21, R21, 0x4000, RZ ;  /* 0x0000400015157824 */ /* 0x000fe200078e00ff */
[----:B------:R-:W-:-:S04]  /*0160*/  LOP3.LUT R4, R4, 0xfffffe00, RZ, 0xc0, !PT ;  /* 0xfffffe0004047812 */ /* 0x000fc800078ec0ff */
[----:B------:R-:W-:Y:S01]  /*0170*/  IADD3 R13, R21, R18, -R5 ;  /* 0x00000012150d7210 */ /* 0x000fe20007ffe805 */
[----:B------:R-:W-:Y:S01]  /*0180*/  IMAD.IADD R19, R19, 0x1, -R4 ;  /* 0x0000000113137824 */ /* 0x000fe200078e0a04 */
[----:B------:R-:W-:Y:S02]  /*0190*/  CS2R R4, SRZ ;  /* 0x0000000000047805 */ /* 0x000fe4000001ff00 */
[----:B------:R-:W-:Y:S01]  /*01a0*/  IADD3 R26, P0, R13, UR4, RZ ;  /* 0x000000040d1a7c10 */ /* 0x000fe2000ff1e0ff */
[----:B--2---:R-:W-:Y:S01]  /*01b0*/  IMAD.WIDE R22, R13, 0x4, R16 ;  /* 0x000000040d167825 */ /* 0x004fe200078e0210 */
[----:B------:R-:W-:Y:S02]  /*01c0*/  ISETP.GE.AND P1, PT, R19, 0x100, PT ;  /* 0x000001001300780c */ /* 0x000fe40003f26270 */
[----:B------:R-:W-:Y:S01]  /*01d0*/  LEA.HI.X.SX32 R27, R13, UR5, 0x1, P0 ;  /* 0x000000050d1b7c11 */ /* 0x000fe200080f0eff */
[----:B----4-:R-:W-:Y:S01]  /*01e0*/  IMAD.WIDE R10, R19, 0x4, R10 ;  /* 0x00000004130a7825 */ /* 0x010fe200078e020a */
[----:B------:R-:W-:-:S02]  /*01f0*/  CS2R R12, SRZ ;  /* 0x00000000000c7805 */ /* 0x000fc4000001ff00 */
[----:B------:R-:W-:Y:S02]  /*0200*/  CS2R R14, SRZ ;  /* 0x00000000000e7805 */ /* 0x000fe4000001ff00 */
[----:B------:R-:W-:Y:S01]  /*0210*/  SHF.R.S32.HI R9, RZ, 0x15, R9 ;  /* 0x00000015ff097819 */ /* 0x000fe20000011409 */
[----:B------:R-:W-:Y:S01]  /*0220*/  IMAD.MOV.U32 R20, RZ, RZ, RZ ;  /* 0x000000ffff147224 */ /* 0x000fe200078e00ff */
[----:B------:R-:W-:Y:S01]  /*0230*/  LOP3.LUT R24, R0, 0x4, R3, 0xfe, !PT ;  /* 0x0000000400187812 */ /* 0x000fe200078efe03 */
[----:B------:R-:W-:Y:S02]  /*0240*/  IMAD.MOV.U32 R28, RZ, RZ, RZ ;  /* 0x000000ffff1c7224 */ /* 0x000fe400078e00ff */
[----:B------:R-:W-:Y:S01]  /*0250*/  IMAD.MOV.U32 R25, RZ, RZ, RZ ;  /* 0x000000ffff197224 */ /* 0x000fe200078e00ff */
[----:B------:R-:W-:Y:S01]  /*0260*/  SHF.R.S32.HI R29, RZ, 0x1f, R18 ;  /* 0x0000001fff1d7819 */ /* 0x000fe20000011412 */
[----:B------:R1:W2:Y:S01]  /*0270*/  @!P1 LDG.E.128 R4, desc[UR6][R22.64] ;  /* 0x0000000616049981 */ /* 0x0002a2000c1e1d00 */
[----:B------:R-:W-:-:S03]  /*0280*/  ULDC.64 UR4, c[0x0][0x228] ;  /* 0x00008a0000047ab9 */ /* 0x000fc60000000a00 */
[----:B------:R-:W3:Y:S04]  /*0290*/  @!P1 LDG.E.EL R8, desc[UR6][R10.64] ;  /* 0x000000060a089981 */ /* 0x000ee8000c2e1900 */
[----:B------:R4:W5:Y:S04]  /*02a0*/  @!P1 LDG.E.64 R12, desc[UR6][R26.64] ;  /* 0x000000061a0c9981 */ /* 0x000968000c1e1b00 */
[----:B------:R-:W5:Y:S04]  /*02b0*/  @!P1 LDG.E.EL R15, desc[UR6][R10.64] ;  /* 0x000000060a0f9981 */ /* 0x000f68000c2e1900 */
[----:B------:R-:W5:Y:S01]  /*02c0*/  @!P1 LDG.E.EL R14, desc[UR6][R10.64] ;  /* 0x000000060a0e9981 */ /* 0x000f62000c2e1900 */
[----:B------:R-:W-:Y:S01]  /*02d0*/  SGXT R9, R9, 0x1 ;  /* 0x000000010909781a */ /* 0x000fe20000000200 */
[----:B-1----:R-:W-:Y:S01]  /*02e0*/  IMAD.SHL.U32 R23, R19, 0x40, RZ ;  /* 0x0000004013177824 */ /* 0x002fe200078e00ff */
[----:B----4-:R-:W-:Y:S01]  /*02f0*/  CS2R R26, SRZ ;  /* 0x00000000001a7805 */ /* 0x010fe2000001ff00 */
[----:B------:R-:W4:Y:S01]  /*0300*/  @!P1 LDG.E.EL R20, desc[UR6][R10.64] ;  /* 0x000000060a149981 */ /* 0x000f22000c2e1900 */
[----:B------:R-:W-:-:S03]  /*0310*/  LEA.HI R9, R9, R24, RZ, 0x6 ;  /* 0x0000001809097211 */ /* 0x000fc600078f30ff */
[----:B------:R-:W4:Y:S01]  /*0320*/  @!P1 LDG.E.EL R28, desc[UR6][R10.64] ;  /* 0x000000060a1c9981 */ /* 0x000f22000c2e1900 */
[----:B------:R-:W-:-:S03]  /*0330*/  LOP3.LUT R9, R9, 0xffffffc0, RZ, 0xc0, !PT ;  /* 0xffffffc009097812 */ /* 0x000fc600078ec0ff */
[----:B------:R-:W4:Y:S01]  /*0340*/  @!P1 LDG.E.EL R27, desc[UR6][R10.64] ;  /* 0x000000060a1b9981 */ /* 0x000f22000c2e1900 */
[----:B------:R-:W-:-:S03]  /*0350*/  IADD3 R24, R21, R24, -R9 ;  /* 0x0000001815187210 */ /* 0x000fc60007ffe809 */
[----:B------:R-:W4:Y:S02]  /*0360*/  @!P1 LDG.E.EL R25, desc[UR6][R10.64] ;  /* 0x000000060a199981 */ /* 0x000f24000c2e1900 */
[----:B------:R-:W-:Y:S02]  /*0370*/  IMAD.IADD R9, R23, 0x1, R24 ;  /* 0x0000000117097824 */ /* 0x000fe400078e0218 */
[----:B------:R1:W4:Y:S02]  /*0380*/  @!P1 LDG.E.EL R26, desc[UR6][R10.64] ;  /* 0x000000060a1a9981 */ /* 0x000324000c2e1900 */
[----:B------:R-:W-:Y:S01]  /*0390*/  IMAD.WIDE R16, R9, 0x4, R16 ;  /* 0x0000000409107825 */ /* 0x000fe200078e0210 */
[----:B------:R-:W-:Y:S02]  /*03a0*/  LEA.HI R18, R29, R18, RZ, 0x6 ;  /* 0x000000121d127211 */ /* 0x000fe400078f30ff */
[----:B-1----:R-:W-:Y:S02]  /*03b0*/  CS2R R10, SRZ ;  /* 0x00000000000a7805 */ /* 0x002fe4000001ff00 */
[----:B--2---:R-:W-:-:S02]  /*03c0*/  SEL R4, R4, RZ, !P1 ;  /* 0x000000ff04047207 */ /* 0x004fc40004800000 */
[----:B---3--:R-:W-:Y:S02]  /*03d0*/  SEL R21, R8, RZ, !P1 ;  /* 0x000000ff08157207 */ /* 0x008fe40004800000 */
[----:B-----5:R-:W-:-:S03]  /*03e0*/  SEL R12, R12, RZ, !P1 ;  /* 0x000000ff0c0c7207 */ /* 0x020fc60004800000 */
[----:B------:R-:W-:Y:S01]  /*03f0*/  FADD R21, R4, R21 ;  /* 0x0000001504157221 */ /* 0x000fe20000000000 */
[----:B------:R-:W-:-:S04]  /*0400*/  PRMT R4, R12, 0x7770, RZ ;  /* 0x000077700c047816 */ /* 0x000fc800000000ff */
[----:B------:R-:W-:Y:S02]  /*0410*/  ISETP.NE.AND P5, PT, R4, RZ, PT ;  /* 0x000000ff0400720c */ /* 0x000fe40003fa5270 */
[----:B------:R-:W-:Y:S02]  /*0420*/  PRMT R4, R12, 0x7772, RZ ;  /* 0x000077720c047816 */ /* 0x000fe400000000ff */
[----:B------:R-:W-:Y:S02]  /*0430*/  CS2R R8, SRZ ;  /* 0x0000000000087805 */ /* 0x000fe4000001ff00 */
[----:B------:R-:W-:Y:S02]  /*0440*/  ISETP.NE.AND P4, PT, R4, RZ, PT ;  /* 0x000000ff0400720c */ /* 0x000fe40003f85270 */
[----:B------:R-:W-:Y:S02]  /*0450*/  LOP3.LUT R4, R0, R3, RZ, 0xfc, !PT ;  /* 0x0000000300047212 */ /* 0x000fe400078efcff */
[----:B------:R1:W2:Y:S02]  /*0460*/  @!P1 LDG.E.128 R8, desc[UR6][R16.64] ;  /* 0x0000000610089981 */ /* 0x0002a4000c1e1d00 */
[----:B------:R-:W-:-:S02]  /*0470*/  LEA.HI R29, R29, R4, RZ, 0xf ;  /* 0x000000041d1d7211 */ /* 0x000fc400078f78ff */
[C---:B------:R-:W-:Y:S02]  /*0480*/  PRMT R22, R12.reuse, 0x7771, RZ ;  /* 0x000077710c167816 */ /* 0x040fe400000000ff */
[----:B------:R-:W-:Y:S02]  /*0490*/  PRMT R12, R12, 0x7773, RZ ;  /* 0x000077730c0c7816 */ /* 0x000fe400000000ff */
[----:B------:R-:W-:Y:S02]  /*04a0*/  SHF.R.S32.HI R29, RZ, 0xf, R29 ;  /* 0x0000000fff1d7819 */ /* 0x000fe4000001141d */
[----:B-1----:R-:W-:Y:S02]  /*04b0*/  LOP3.LUT R17, R18, 0xffffffc0, RZ, 0xc0, !PT ;  /* 0xffffffc012117812 */ /* 0x002fe400078ec0ff */
[----:B------:R-:W-:Y:S01]  /*04c0*/  ISETP.NE.AND P2, PT, R12, RZ, PT ;  /* 0x000000ff0c00720c */ /* 0x000fe20003f45270 */
[----:B------:R-:W-:Y:S02]  /*04d0*/  IMAD.SHL.U32 R12, R29, 0x4000, RZ ;  /* 0x000040001d0c7824 */ /* 0x000fe400078e00ff */
[----:B------:R-:W-:Y:S01]  /*04e0*/  IMAD.IADD R4, R4, 0x1, -R17 ;  /* 0x0000000104047824 */ /* 0x000fe200078e0a11 */
[----:B------:R-:W-:-:S02]  /*04f0*/  SEL R18, R13, RZ, !P1 ;  /* 0x000000ff0d127207 */ /* 0x000fc40004800000 */
[----:B------:R-:W-:Y:S02]  /*0500*/  SHF.R.S32.HI R17, RZ, 0x1f, R23 ;  /* 0x0000001fff117819 */ /* 0x000fe40000011417 */
[----:B------:R-:W-:Y:S02]  /*0510*/  SHF.R.S32.HI R13, RZ, 0x1f, R4 ;  /* 0x0000001fff0d7819 */ /* 0x000fe40000011404 */
[--C-:B------:R-:W-:Y:S02]  /*0520*/  IADD3 R4, P0, P3, R4, R23, R12.reuse ;  /* 0x0000001704047210 */ /* 0x100fe40007b1e00c */
[----:B------:R-:W-:Y:S02]  /*0530*/  SHF.R.S32.HI R12, RZ, 0x1f, R12 ;  /* 0x0000001fff0c7819 */ /* 0x000fe4000001140c */
[----:B------:R-:W-:Y:S01]  /*0540*/  ISETP.NE.AND P6, PT, R22, RZ, PT ;  /* 0x000000ff1600720c */ /* 0x000fe20003fc5270 */
[----:B------:R-:W-:Y:S01]  /*0550*/  @!P5 FMUL R21, R21, 0.10000000149011611938 ;  /* 0x3dcccccd1515d820 */ /* 0x000fe20000400000 */
[----:B------:R-:W-:-:S02]  /*0560*/  IADD3.X R13, R13, R17, R12, P0, P3 ;  /* 0x000000110d0d7210 */ /* 0x000fc400007e640c */
[----:B------:R-:W-:Y:S02]  /*0570*/  ISETP.GT.AND P0, PT, R19, 0xff, PT ;  /* 0x000000ff1300780c */ /* 0x000fe40003f04270 */
[----:B------:R-:W-:Y:S02]  /*0580*/  IADD3 R19, P5, R23, R24, RZ ;  /* 0x0000001817137210 */ /* 0x000fe40007fbe0ff */
[----:B------:R-:W-:Y:S02]  /*0590*/  SEL R5, R5, RZ, !P1 ;  /* 0x000000ff05057207 */ /* 0x000fe40004800000 */
[----:B------:R-:W-:Y:S02]  /*05a0*/  SEL R22, R15, RZ, !P1 ;  /* 0x000000ff0f167207 */ /* 0x000fe40004800000 */
[----:B------:R-:W-:Y:S02]  /*05b0*/  LEA.HI.X.SX32 R24, R24, R17, 0x1, P5 ;  /* 0x0000001118187211 */ /* 0x000fe400028f0eff */
[----:B------:R-:W-:Y:S01]  /*05c0*/  PRMT R12, R18, 0x7770, RZ ;  /* 0x00007770120c7816 */ /* 0x000fe200000000ff */
[----:B------:R-:W-:Y:S01]  /*05d0*/  FADD R22, R5, R22 ;  /* 0x0000001605167221 */ /* 0x000fe20000000000 */
[----:B------:R-:W-:-:S02]  /*05e0*/  LEA R16, P5, R4, UR4, 0x2 ;  /* 0x0000000404107c11 */ /* 0x000fc4000f8a10ff */
[----:B------:R-:W-:Y:S02]  /*05f0*/  SEL R6, R6, RZ, !P1 ;  /* 0x000000ff06067207 */ /* 0x000fe40004800000 */
[----:B------:R-:W-:Y:S02]  /*0600*/  SEL R23, R14, RZ, !P1 ;  /* 0x000000ff0e177207 */ /* 0x000fe40004800000 */
[----:B------:R-:W-:Y:S02]  /*0610*/  CS2R R14, SRZ ;  /* 0x00000000000e7805 */ /* 0x000fe4000001ff00 */
[----:B------:R-:W-:Y:S01]  /*0620*/  ISETP.NE.AND P3, PT, R12, RZ, PT ;  /* 0x000000ff0c00720c */ /* 0x000fe20003f65270 */
[----:B------:R-:W-:Y:S01]  /*0630*/  @!P6 FMUL R22, R22, 0.10000000149011611938 ;  /* 0x3dcccccd1616e820 */ /* 0x000fe20000400000 */
[----:B------:R-:W-:Y:S02]  /*0640*/  LEA.HI.X R17, R4, UR5, R13, 0x2, P5 ;  /* 0x0000000504117c11 */ /* 0x000fe4000a8f140d */
[----:B------:R-:W-:Y:S01]  /*0650*/  CS2R R12, SRZ ;  /* 0x00000000000c7805 */ /* 0x000fe2000001ff00 */
[----:B------:R-:W-:Y:S01]  /*0660*/  FADD R23, R6, R23 ;  /* 0x0000001706177221 */ /* 0x000fe20000000000 */
[----:B------:R-:W-:-:S02]  /*0670*/  PRMT R5, R18, 0x7771, RZ ;  /* 0x0000777112057816 */ /* 0x000fc400000000ff */
[----:B------:R-:W-:Y:S02]  /*0680*/  LEA R4, P6, R19, UR4, 0x2 ;  /* 0x0000000413047c11 */ /* 0x000fe4000f8c10ff */
[C---:B------:R-:W-:Y:S01]  /*0690*/  PRMT R6, R18.reuse, 0x7772, RZ ;  /* 0x0000777212067816 */ /* 0x040fe200000000ff */
[----:B------:R1:W3:Y:S01]  /*06a0*/  @P0 LDG.E.128 R12, desc[UR6][R16.64+-0x10000] ;  /* 0xff000006100c0981 */ /* 0x0002e2000c1e1d00 */
[----:B------:R-:W-:Y:S02]  /*06b0*/  PRMT R18, R18, 0x7773, RZ ;  /* 0x0000777312127816 */ /* 0x000fe400000000ff */
[----:B------:R-:W-:Y:S02]  /*06c0*/  ISETP.NE.AND P5, PT, R5, RZ, PT ;  /* 0x000000ff0500720c */ /* 0x000fe40003fa5270 */
[----:B------:R-:W-:Y:S02]  /*06d0*/  LEA.HI.X R5, R19, UR5, R24, 0x2, P6 ;  /* 0x0000000513057c11 */ /* 0x000fe4000b0f1418 */
[----:B------:R-:W-:-:S02]  /*06e0*/  ISETP.NE.AND P6, PT, R18, RZ, PT ;  /* 0x000000ff1200720c */ /* 0x000fc40003fc5270 */
[----:B------:R-:W-:Y:S02]  /*06f0*/  CS2R R18, SRZ ;  /* 0x0000000000127805 */ /* 0x000fe4000001ff00 */
[----:B-1----:R-:W-:-:S06]  /*0700*/  CS2R R16, SRZ ;  /* 0x0000000000107805 */ /* 0x002fcc000001ff00 */
[----:B------:R1:W5:Y:S01]  /*0710*/  @P0 LDG.E.128 R16, desc[UR6][R4.64+-0x10000] ;  /* 0xff00000604100981 */ /* 0x000362000c1e1d00 */
[----:B------:R-:W1:Y:S01]  /*0720*/  S2UR UR5, SR_CgaCtaId ;  /* 0x00000000000579c3 */ /* 0x000e620000008800 */
[----:B----4-:R-:W-:Y:S01]  /*0730*/  SEL R24, R20, RZ, !P1 ;  /* 0x000000ff14187207 */ /* 0x010fe20004800000 */
[----:B------:R-:W-:Y:S01]  /*0740*/  @!P4 FMUL R23, R23, 0.10000000149011611938 ;  /* 0x3dcccccd1717c820 */ /* 0x000fe20000400000 */
[----:B------:R-:W4:Y:S01]  /*0750*/  S2R R20, SR_TID.X ;  /* 0x0000000000147919 */ /* 0x000f220000002100 */
[----:B------:R-:W-:Y:S02]  /*0760*/  ISETP.NE.AND P4, PT, R6, RZ, PT ;  /* 0x000000ff0600720c */ /* 0x000fe40003f85270 */
[----:B------:R-:W-:Y:S02]  /*0770*/  SEL R7, R7, RZ, !P1 ;  /* 0x000000ff07077207 */ /* 0x000fe40004800000 */
[----:B------:R-:W-:Y:S02]  /*0780*/  SEL R6, R27, RZ, !P1 ;  /* 0x000000ff1b067207 */ /* 0x000fe40004800000 */
[----:B-1----:R-:W-:Y:S01]  /*0790*/  SEL R5, R28, RZ, !P1 ;  /* 0x000000ff1c057207 */ /* 0x002fe20004800000 */
[----:B------:R-:W-:Y:S01]  /*07a0*/  FADD R24, R7, R24 ;  /* 0x0000001807187221 */ /* 0x000fe20000000000 */
[----:B------:R-:W-:-:S02]  /*07b0*/  SEL R25, R25, RZ, !P1 ;  /* 0x000000ff19197207 */ /* 0x000fc40004800000 */
[----:B------:R-:W-:Y:S01]  /*07c0*/  SEL R26, R26, RZ, !P1 ;  /* 0x000000ff1a1a7207 */ /* 0x000fe20004800000 */
[----:B------:R-:W-:Y:S01]  /*07d0*/  UMOV UR4, 0x400 ;  /* 0x0000040000047882 */ /* 0x000fe20000000000 */
[----:B------:R-:W-:Y:S01]  /*07e0*/  @!P2 FMUL R24, R24, 0.10000000149011611938 ;  /* 0x3dcccccd1818a820 */ /* 0x000fe20000400000 */
[----:B0-----:R-:W-:Y:S01]  /*07f0*/  UPRMT UR4, UR5, 0x654, UR4 ;  /* 0x0000065405047896 */ /* 0x001fe20008000004 */
[----:B----4-:R-:W-:-:S05]  /*0800*/  IMAD.SHL.U32 R20, R20, 0x4, RZ ;  /* 0x0000000414147824 */ /* 0x010fca00078e00ff */
[----:B------:R-:W-:Y:S01]  /*0810*/  LOP3.LUT R20, R20, 0x1fc, RZ, 0xc0, !PT ;  /* 0x000001fc14147812 */ /* 0x000fe200078ec0ff */
[----:B------:R-:W-:Y:S01]  /*0820*/  IMAD.SHL.U32 R2, R2, 0x4, RZ ;  /* 0x0000000402027824 */ /* 0x000fe200078e00ff */
[----:B--2---:R-:W-:Y:S02]  /*0830*/  SEL R8, R8, RZ, !P1 ;  /* 0x000000ff08087207 */ /* 0x004fe40004800000 */
[----:B------:R-:W-:Y:S02]  /*0840*/  SEL R9, R9, RZ, !P1 ;  /* 0x000000ff09097207 */ /* 0x000fe40004800000 */
[----:B------:R-:W-:Y:S02]  /*0850*/  SEL R10, R10, RZ, !P1 ;  /* 0x000000ff0a0a7207 */ /* 0x000fe40004800000 */
[----:B------:R-:W-:Y:S01]  /*0860*/  SEL R11, R11, RZ, !P1 ;  /* 0x000000ff0b0b7207 */ /* 0x000fe20004800000 */
[----:B------:R-:W-:Y:S01]  /*0870*/  FADD R4, R8, R5 ;  /* 0x0000000508047221 */ /* 0x000fe20000000000 */
[----:B------:R-:W-:Y:S01]  /*0880*/  FADD R5, R9, R6 ;  /* 0x0000000609057221 */ /* 0x000fe20000000000 */
[----:B------:R-:W-:-:S02]  /*0890*/  FADD R6, R10, R25 ;  /* 0x000000190a067221 */ /* 0x000fc40000000000 */
[----:B------:R-:W-:Y:S01]  /*08a0*/  FADD R7, R11, R26 ;  /* 0x0000001a0b077221 */ /* 0x000fe20000000000 */
[----:B------:R-:W-:Y:S01]  /*08b0*/  @!P3 FMUL R4, R4, 0.10000000149011611938 ;  /* 0x3dcccccd0404b820 */ /* 0x000fe20000400000 */
[----:B------:R-:W-:Y:S01]  /*08c0*/  @!P5 FMUL R5, R5, 0.10000000149011611938 ;  /* 0x3dcccccd0505d820 */ /* 0x000fe20000400000 */
[----:B------:R-:W-:Y:S01]  /*08d0*/  @!P4 FMUL R6, R6, 0.10000000149011611938 ;  /* 0x3dcccccd0606c820 */ /* 0x000fe20000400000 */
[----:B------:R-:W-:Y:S01]  /*08e0*/  @!P6 FMUL R7, R7, 0.10000000149011611938 ;  /* 0x3dcccccd0707e820 */ /* 0x000fe20000400000 */
[----:B---3--:R-:W-:Y:S02]  /*08f0*/  SEL R13, R13, RZ, P0 ;  /* 0x000000ff0d0d7207 */ /* 0x008fe40000000000 */
[----:B------:R-:W-:Y:S02]  /*0900*/  SEL R12, R12, RZ, P0 ;  /* 0x000000ff0c0c7207 */ /* 0x000fe40000000000 */
[----:B------:R-:W-:Y:S02]  /*0910*/  SEL R14, R14, RZ, P0 ;  /* 0x000000ff0e0e7207 */ /* 0x000fe40000000000 */
[----:B------:R-:W-:-:S02]  /*0920*/  SEL R15, R15, RZ, P0 ;  /* 0x000000ff0f0f7207 */ /* 0x000fc40000000000 */
[----:B------:R-:W-:Y:S02]  /*0930*/  SEL R9, R22, R13, !P1 ;  /* 0x0000000d16097207 */ /* 0x000fe40004800000 */
[----:B------:R-:W-:Y:S02]  /*0940*/  SEL R8, R21, R12, !P1 ;  /* 0x0000000c15087207 */ /* 0x000fe40004800000 */
[----:B------:R-:W-:Y:S02]  /*0950*/  SEL R10, R23, R14, !P1 ;  /* 0x0000000e170a7207 */ /* 0x000fe40004800000 */
[----:B------:R-:W-:Y:S02]  /*0960*/  SEL R11, R24, R15, !P1 ;  /* 0x0000000f180b7207 */ /* 0x000fe40004800000 */
[----:B-----5:R-:W-:Y:S02]  /*0970*/  @P1 SEL R4, R16, RZ, P0 ;  /* 0x000000ff10041207 */ /* 0x020fe40000000000 */
[----:B------:R-:W-:-:S02]  /*0980*/  @P1 SEL R5, R17, RZ, P0 ;  /* 0x000000ff11051207 */ /* 0x000fc40000000000 */
[----:B------:R-:W-:Y:S02]  /*0990*/  @P1 SEL R6, R18, RZ, P0 ;  /* 0x000000ff12061207 */ /* 0x000fe40000000000 */
[----:B------:R-:W-:Y:S02]  /*09a0*/  LEA R22, R3, UR4, 0x2 ;  /* 0x0000000403167c11 */ /* 0x000fe4000f8e10ff */
[----:B------:R-:W-:-:S03]  /*09b0*/  @P1 SEL R7, R19, RZ, P0 ;  /* 0x000000ff13071207 */ /* 0x000fc60000000000 */
[----:B------:R0:W-:Y:S04]  /*09c0*/  STS.128 [R22], R8 ;  /* 0x0000000816007388 */ /* 0x0001e80000000c00 */
[----:B------:R-:W-:Y:S01]  /*09d0*/  STS.128 [R22+0x10], R4 ;  /* 0x0000100416007388 */ /* 0x000fe20000000c00 */
[----:B------:R-:W-:Y:S01]  /*09e0*/  LEA R23, R20, UR4, 0x2 ;  /* 0x0000000414177c11 */ /* 0x000fe2000f8e10ff */
[----:B------:R-:W-:Y:S01]  /*09f0*/  ULDC.64 UR4, c[0x0][0x230] ;  /* 0x00008c0000047ab9 */ /* 0x000fe20000000a00 */
[----:B------:R-:W1:Y:S08]  /*0a00*/  LDC.64 R20, c[0x0][0x230] ;  /* 0x00008c00ff147b82 */ /* 0x000e700000000a00 */
[----:B------:R-:W-:Y:S01]  /*0a10*/  BAR.SYNC.DEFER_BLOCKING 0x0 ;  /* 0x0000000000007b1d */ /* 0x000fe20000010000 */
[----:B------:R-:W-:-:S05]  /*0a20*/  LOP3.LUT R3, R2, 0x1fc, RZ, 0xc0, !PT ;  /* 0x000001fc02037812 */ /* 0x000fca00078ec0ff */
[----:B------:R-:W2:Y:S04]  /*0a30*/  LDS.128 R16, [R23] ;  /* 0x0000000017107984 */ /* 0x000ea80000000c00 */
[----:B------:R-:W3:Y:S01]  /*0a40*/  LDS.128 R12, [R23+0x800] ;  /* 0x00080000170c7984 */ /* 0x000ee20000000c00 */
[----:B------:R-:W-:Y:S02]  /*0a50*/  LOP3.LUT R3, R0, R3, RZ, 0xfc, !PT ;  /* 0x0000000300037212 */ /* 0x000fe400078efcff */
[----:B------:R-:W-:Y:S02]  /*0a60*/  SHF.R.S32.HI R0, RZ, 0x1f, R0 ;  /* 0x0000001fff007819 */ /* 0x000fe40000011400 */
[----:B0-----:R-:W-:-:S04]  /*0a70*/  LEA R8, P0, R3, UR4, 0x2 ;  /* 0x0000000403087c11 */ /* 0x001fc8000f8010ff */
[C---:B------:R-:W-:Y:S01]  /*0a80*/  LEA.HI.X R9, R3.reuse, UR5, R0, 0x2, P0 ;  /* 0x0000000503097c11 */ /* 0x040fe200080f1400 */
[----:B-1----:R-:W-:-:S05]  /*0a90*/  IMAD.WIDE R2, R3, 0x4, R20 ;  /* 0x0000000403027825 */ /* 0x002fca00078e0214 */
[----:B--2---:R-:W-:Y:S04]  /*0aa0*/  STG.E.128 desc[UR6][R2.64], R16 ;  /* 0x0000001002007986 */ /* 0x004fe8000c101d06 */
[----:B---3--:R-:W-:Y:S01]  /*0ab0*/  STG.E.128 desc[UR6][R8.64+0x800], R12 ;  /* 0x0008000c08007986 */ /* 0x008fe2000c101d06 */
[----:B------:R-:W-:Y:S05]  /*0ac0*/  EXIT ;  /* 0x000000000000794d */ /* 0x000fea0003800000 */
.L_x_0:
[----:B------:R-:W-:-:S00]  /*0ad0*/  BRA `(.L_x_0) ;  /* 0xfffffffc00fc7947 */ /* 0x000fc0000383ffff */
[----:B------:R-:W-:-:S00]  /*0ae0*/  NOP ;  /* 0x0000000000007918 */ /* 0x000fc00000000000 */
        /* <DEDUP_REMOVED lines=9> */
.L_x_1:


//--------------------- .nv.shared.triton_poi_fused_cat_23 --------------------------
	.section	.nv.shared.triton_poi_fused_cat_23,"aw",@nobits
	.sectionflags	@""
	.align	16
	.zero		1024


//--------------------- .nv.constant0.triton_poi_fused_cat_23 --------------------------
	.section	.nv.constant0.triton_poi_fused_cat_23,"a",@progbits
	.sectionflags	@""
	.align	4
.nv.constant0.triton_poi_fused_cat_23:
	.zero		572
